	.headerflags	@"EF_CUDA_TEXMODE_UNIFIED EF_CUDA_64BIT_ADDRESS EF_CUDA_ACCELERATORS EF_CUDA_SM90 EF_CUDA_VIRTUAL_SM(EF_CUDA_SM90)"
	.elftype	@"ET_EXEC"


//--------------------- .nv.info                  --------------------------
	.section	.nv.info,"",@"SHT_CUDA_INFO"
	.align	4


	//----- nvinfo : EIATTR_REGCOUNT
	.align		4
        /*0000*/ 	.byte	0x04, 0x2f
        /*0002*/ 	.short	(.L_3 - .L_2)
	.align		4
.L_2:
        /*0004*/ 	.word	index@(triton_poi_fused__native_batch_norm_legit_no_training_cat_relu_45)
        /*0008*/ 	.word	0x00000038


	//----- nvinfo : EIATTR_MIN_STACK_SIZE
	.align		4
.L_3:
        /*000c*/ 	.byte	0x04, 0x12
        /*000e*/ 	.short	(.L_5 - .L_4)
	.align		4
.L_4:
        /*0010*/ 	.word	index@(triton_poi_fused__native_batch_norm_legit_no_training_cat_relu_45)
        /*0014*/ 	.word	0x00000000


	//----- nvinfo : EIATTR_FRAME_SIZE
	.align		4
.L_5:
        /*0018*/ 	.byte	0x04, 0x11
        /*001a*/ 	.short	(.L_7 - .L_6)
	.align		4
.L_6:
        /*001c*/ 	.word	index@(triton_poi_fused__native_batch_norm_legit_no_training_cat_relu_45)
        /*0020*/ 	.word	0x00000000


	//----- nvinfo : EIATTR_MIN_STACK_SIZE
	.align		4
.L_7:
        /*0024*/ 	.byte	0x04, 0x12
        /*0026*/ 	.short	(.L_9 - .L_8)
	.align		4
.L_8:
        /*0028*/ 	.word	index@(triton_poi_fused__native_batch_norm_legit_no_training_cat_relu_45)
        /*002c*/ 	.word	0x00000000
.L_9:


//--------------------- .nv.info.triton_poi_fused__native_batch_norm_legit_no_training_cat_relu_45 --------------------------
	.section	.nv.info.triton_poi_fused__native_batch_norm_legit_no_training_cat_relu_45,"",@"SHT_CUDA_INFO"
	.sectionflags	@""
	.align	4


	//----- nvinfo : EIATTR_CUDA_API_VERSION
	.align		4
        /*0000*/ 	.byte	0x04, 0x37
        /*0002*/ 	.short	(.L_11 - .L_10)
.L_10:
        /*0004*/ 	.word	0x0000007c


	//----- nvinfo : EIATTR_KPARAM_INFO
	.align		4
.L_11:
        /*0008*/ 	.byte	0x04, 0x17
        /*000a*/ 	.short	(.L_13 - .L_12)
.L_12:
        /*000c*/ 	.word	0x00000000
        /*0010*/ 	.short	0x0008
        /*0012*/ 	.short	0x0040
        /*0014*/ 	.byte	0x00, 0xf0, 0x11, 0x00


	//----- nvinfo : EIATTR_KPARAM_INFO
	.align		4
.L_13:
        /*0018*/ 	.byte	0x04, 0x17
        /*001a*/ 	.short	(.L_15 - .L_14)
.L_14:
        /*001c*/ 	.word	0x00000000
        /*0020*/ 	.short	0x0007
        /*0022*/ 	.short	0x0038
        /*0024*/ 	.byte	0x00, 0xf4, 0x21, 0x00


	//----- nvinfo : EIATTR_KPARAM_INFO
	.align		4
.L_15:
        /*0028*/ 	.byte	0x04, 0x17
        /*002a*/ 	.short	(.L_17 - .L_16)
.L_16:
        /*002c*/ 	.word	0x00000000
        /*0030*/ 	.short	0x0006
        /*0032*/ 	.short	0x0030
        /*0034*/ 	.byte	0x00, 0xf4, 0x21, 0x00


	//----- nvinfo : EIATTR_KPARAM_INFO
	.align		4
.L_17:
        /*0038*/ 	.byte	0x04, 0x17
        /*003a*/ 	.short	(.L_19 - .L_18)
.L_18:
        /*003c*/ 	.word	0x00000000
        /*0040*/ 	.short	0x0005
        /*0042*/ 	.short	0x0028
        /*0044*/ 	.byte	0x00, 0xf4, 0x21, 0x00


	//----- nvinfo : EIATTR_KPARAM_INFO
	.align		4
.L_19:
        /*0048*/ 	.byte	0x04, 0x17
        /*004a*/ 	.short	(.L_21 - .L_20)
.L_20:
        /*004c*/ 	.word	0x00000000
        /*0050*/ 	.short	0x0004
        /*0052*/ 	.short	0x0020
        /*0054*/ 	.byte	0x00, 0xf4, 0x21, 0x00


	//----- nvinfo : EIATTR_KPARAM_INFO
	.align		4
.L_21:
        /*0058*/ 	.byte	0x04, 0x17
        /*005a*/ 	.short	(.L_23 - .L_22)
.L_22:
        /*005c*/ 	.word	0x00000000
        /*0060*/ 	.short	0x0003
        /*0062*/ 	.short	0x0018
        /*0064*/ 	.byte	0x00, 0xf4, 0x21, 0x00


	//----- nvinfo : EIATTR_KPARAM_INFO
	.align		4
.L_23:
        /*0068*/ 	.byte	0x04, 0x17
        /*006a*/ 	.short	(.L_25 - .L_24)
.L_24:
        /*006c*/ 	.word	0x00000000
        /*0070*/ 	.short	0x0002
        /*0072*/ 	.short	0x0010
        /*0074*/ 	.byte	0x00, 0xf4, 0x21, 0x00


	//----- nvinfo : EIATTR_KPARAM_INFO
	.align		4
.L_25:
        /*0078*/ 	.byte	0x04, 0x17
        /*007a*/ 	.short	(.L_27 - .L_26)
.L_26:
        /*007c*/ 	.word	0x00000000
        /*0080*/ 	.short	0x0001
        /*0082*/ 	.short	0x0008
        /*0084*/ 	.byte	0x00, 0xf4, 0x21, 0x00


	//----- nvinfo : EIATTR_KPARAM_INFO
	.align		4
.L_27:
        /*0088*/ 	.byte	0x04, 0x17
        /*008a*/ 	.short	(.L_29 - .L_28)
.L_28:
        /*008c*/ 	.word	0x00000000
        /*0090*/ 	.short	0x0000
        /*0092*/ 	.short	0x0000
        /*0094*/ 	.byte	0x00, 0xf4, 0x21, 0x00


	//----- nvinfo : EIATTR_SPARSE_MMA_MASK
	.align		4
.L_29:
        /*0098*/ 	.byte	0x03, 0x50
        /*009a*/ 	.short	0x0000


	//----- nvinfo : EIATTR_MAXREG_COUNT
	.align		4
        /*009c*/ 	.byte	0x03, 0x1b
        /*009e*/ 	.short	0x00ff


	//----- nvinfo : EIATTR_EXIT_INSTR_OFFSETS
	.align		4
        /*00a0*/ 	.byte	0x04, 0x1c
        /*00a2*/ 	.short	(.L_31 - .L_30)


	//   ....[0]....
.L_30:
        /*00a4*/ 	.word	0x00001220


	//   ....[1]....
        /*00a8*/ 	.word	0x00001240


	//----- nvinfo : EIATTR_REQNTID
	.align		4
.L_31:
        /*00ac*/ 	.byte	0x04, 0x10
        /*00ae*/ 	.short	(.L_33 - .L_32)
.L_32:
        /*00b0*/ 	.word	0x00000080
        /*00b4*/ 	.word	0x00000001
        /*00b8*/ 	.word	0x00000001


	//----- nvinfo : EIATTR_CBANK_PARAM_SIZE
	.align		4
.L_33:
        /*00bc*/ 	.byte	0x03, 0x19
        /*00be*/ 	.short	0x0044


	//----- nvinfo : EIATTR_PARAM_CBANK
	.align		4
        /*00c0*/ 	.byte	0x04, 0x0a
        /*00c2*/ 	.short	(.L_35 - .L_34)
	.align		4
.L_34:
        /*00c4*/ 	.word	index@(.nv.constant0.triton_poi_fused__native_batch_norm_legit_no_training_cat_relu_45)
        /*00c8*/ 	.short	0x0210
        /*00ca*/ 	.short	0x0044


	//----- nvinfo : EIATTR_SW_WAR
	.align		4
.L_35:
        /*00cc*/ 	.byte	0x04, 0x36
        /*00ce*/ 	.short	(.L_37 - .L_36)
.L_36:
        /*00d0*/ 	.word	0x00000008
.L_37:


//--------------------- .nv.callgraph             --------------------------
	.section	.nv.callgraph,"",@"SHT_CUDA_CALLGRAPH"
	.align	4
	.sectionentsize	8
	.align		4
        /*0000*/ 	.word	0x00000000
	.align		4
        /*0004*/ 	.word	0xffffffff
	.align		4
        /*0008*/ 	.word	0x00000000
	.align		4
        /*000c*/ 	.word	0xfffffffe
	.align		4
        /*0010*/ 	.word	0x00000000
	.align		4
        /*0014*/ 	.word	0xfffffffd
	.align		4
        /*0018*/ 	.word	0x00000000
	.align		4
        /*001c*/ 	.word	0xfffffffc


//--------------------- .nv.constant4             --------------------------
	.section	.nv.constant4,"a",@progbits
	.align	8
	.align		8
.nv.constant4:
        /*0000*/ 	.dword	_$_str
	.align		8
        /*0008*/ 	.dword	_$_str_$_2


//--------------------- .text.triton_poi_fused__native_batch_norm_legit_no_training_cat_relu_45 --------------------------
	.section	.text.triton_poi_fused__native_batch_norm_legit_no_training_cat_relu_45,"ax",@progbits
	.align	128
        .global         triton_poi_fused__native_batch_norm_legit_no_training_cat_relu_45
        .type           triton_poi_fused__native_batch_norm_legit_no_training_cat_relu_45,@function
        .size           triton_poi_fused__native_batch_norm_legit_no_training_cat_relu_45,(.L_x_1 - triton_poi_fused__native_batch_norm_legit_no_training_cat_relu_45)
        .other          triton_poi_fused__native_batch_norm_legit_no_training_cat_relu_45,@"STO_CUDA_ENTRY STV_DEFAULT"
triton_poi_fused__native_batch_norm_legit_no_training_cat_relu_45:
.text.triton_poi_fused__native_batch_norm_legit_no_training_cat_relu_45:
[----:B------:R-:W0:Y:S01]  /*0000*/  LDC R1, c[0x0][0x28] ;  /* 0x00000a00ff017b82 */ /* 0x000e220000000800 */
[----:B------:R-:W1:Y:S07]  /*0010*/  S2R R0, SR_TID.X ;  /* 0x0000000000007919 */ /* 0x000e6e0000002100 */
[----:B------:R-:W2:Y:S01]  /*0020*/  LDC.64 R2, c[0x0][0x228] ;  /* 0x00008a00ff027b82 */ /* 0x000ea20000000a00 */
[----:B------:R-:W-:Y:S01]  /*0030*/  IMAD.MOV.U32 R4, RZ, RZ, RZ ;  /* 0x000000ffff047224 */ /* 0x000fe200078e00ff */
[----:B------:R-:W-:Y:S01]  /*0040*/  ULDC.64 UR4, c[0x0][0x208] ;  /* 0x0000820000047ab9 */ /* 0x000fe20000000a00 */
[----:B------:R-:W3:Y:S01]  /*0050*/  S2R R49, SR_CTAID.X ;  /* 0x0000000000317919 */ /* 0x000ee20000002500 */
[----:B------:R-:W-:Y:S01]  /*0060*/  IMAD.MOV.U32 R18, RZ, RZ, RZ ;  /* 0x000000ffff127224 */ /* 0x000fe200078e00ff */
[----:B------:R-:W-:Y:S01]  /*0070*/  CS2R R10, SRZ ;  /* 0x00000000000a7805 */ /* 0x000fe2000001ff00 */
[----:B------:R-:W-:-:S02]  /*0080*/  IMAD.MOV.U32 R22, RZ, RZ, RZ ;  /* 0x000000ffff167224 */ /* 0x000fc400078e00ff */
[----:B------:R-:W-:Y:S01]  /*0090*/  IMAD.MOV.U32 R48, RZ, RZ, RZ ;  /* 0x000000ffff307224 */ /* 0x000fe200078e00ff */
[----:B------:R-:W4:Y:S01]  /*00a0*/  LDC.64 R26, c[0x0][0x230] ;  /* 0x00008c00ff1a7b82 */ /* 0x000f220000000a00 */
[----:B------:R-:W-:Y:S02]  /*00b0*/  IMAD.MOV.U32 R16, RZ, RZ, RZ ;  /* 0x000000ffff107224 */ /* 0x000fe400078e00ff */
[----:B------:R-:W-:-:S05]  /*00c0*/  IMAD.MOV.U32 R34, RZ, RZ, 0x3e800000 ;  /* 0x3e800000ff227424 */ /* 0x000fca00078e00ff */
[----:B------:R-:W5:Y:S08]  /*00d0*/  LDC.64 R24, c[0x0][0x220] ;  /* 0x00008800ff187b82 */ /* 0x000f700000000a00 */
[----:B------:R-:W2:Y:S01]  /*00e0*/  LDC.64 R14, c[0x0][0x238] ;  /* 0x00008e00ff0e7b82 */ /* 0x000ea20000000a00 */
[----:B------:R-:W-:Y:S02]  /*00f0*/  CS2R R36, SRZ ;  /* 0x0000000000247805 */ /* 0x000fe4000001ff00 */
[----:B------:R-:W-:Y:S01]  /*0100*/  CS2R R30, SRZ ;  /* 0x00000000001e7805 */ /* 0x000fe2000001ff00 */
[----:B------:R-:W-:Y:S01]  /*0110*/  IMAD.MOV.U32 R40, RZ, RZ, RZ ;  /* 0x000000ffff287224 */ /* 0x000fe200078e00ff */
[----:B------:R-:W-:Y:S01]  /*0120*/  CS2R R38, SRZ ;  /* 0x0000000000267805 */ /* 0x000fe2000001ff00 */
[----:B------:R-:W-:Y:S01]  /*0130*/  IMAD.MOV.U32 R35, RZ, RZ, RZ ;  /* 0x000000ffff237224 */ /* 0x000fe200078e00ff */
[----:B------:R-:W-:Y:S01]  /*0140*/  CS2R R32, SRZ ;  /* 0x0000000000207805 */ /* 0x000fe2000001ff00 */
[----:B-1----:R-:W-:Y:S01]  /*0150*/  IMAD.SHL.U32 R0, R0, 0x4, RZ ;  /* 0x0000000400007824 */ /* 0x002fe200078e00ff */
[----:B------:R-:W1:Y:S01]  /*0160*/  LDC.64 R52, c[0x0][0x210] ;  /* 0x00008400ff347b82 */ /* 0x000e620000000a00 */
[----:B------:R-:W-:Y:S01]  /*0170*/  ULDC.64 UR6, c[0x0][0x218] ;  /* 0x0000860000067ab9 */ /* 0x000fe20000000a00 */
[----:B---3--:R-:W-:-:S02]  /*0180*/  SHF.R.S32.HI R7, RZ, 0x15, R49 ;  /* 0x00000015ff077819 */ /* 0x008fc40000011431 */
[----:B------:R-:W-:Y:S02]  /*0190*/  LOP3.LUT R0, R0, 0x1fc, RZ, 0xc0, !PT ;  /* 0x000001fc00007812 */ /* 0x000fe400078ec0ff */
[----:B------:R-:W-:-:S03]  /*01a0*/  SGXT R7, R7, 0x1 ;  /* 0x000000010707781a */ /* 0x000fc60000000200 */
[----:B------:R-:W-:-:S04]  /*01b0*/  IMAD R49, R49, 0x400, R0 ;  /* 0x0000040031317824 */ /* 0x000fc800078e0200 */
[----:B------:R-:W-:Y:S01]  /*01c0*/  VIADD R17, R49, 0x200 ;  /* 0x0000020031117836 */ /* 0x000fe20000000000 */
[----:B------:R-:W-:Y:S02]  /*01d0*/  LEA.HI R0, R7, R49, RZ, 0x6 ;  /* 0x0000003107007211 */ /* 0x000fe400078f30ff */
[----:B------:R-:W-:Y:S02]  /*01e0*/  ISETP.GE.AND P1, PT, R49, 0x16600, PT ;  /* 0x000166003100780c */ /* 0x000fe40003f26270 */
[----:B------:R-:W-:Y:S02]  /*01f0*/  SHF.R.S32.HI R5, RZ, 0x6, R0 ;  /* 0x00000006ff057819 */ /* 0x000fe40000011400 */
[----:B------:R-:W-:-:S03]  /*0200*/  LEA.HI R7, R7, R17, RZ, 0x6 ;  /* 0x0000001107077211 */ /* 0x000fc600078f30ff */
[----:B------:R-:W-:-:S05]  /*0210*/  IMAD.HI R4, R5, -0x48f044a5, R4 ;  /* 0xb70fbb5b05047827 */ /* 0x000fca00078e0204 */
[----:B------:R-:W-:-:S04]  /*0220*/  SHF.R.U32.HI R9, RZ, 0x1f, R4 ;  /* 0x0000001fff097819 */ /* 0x000fc80000011604 */
[----:B------:R-:W-:Y:S02]  /*0230*/  LEA.HI.SX32 R9, R4, R9, 0x18 ;  /* 0x0000000904097211 */ /* 0x000fe400078fc2ff */
[----:B------:R-:W-:-:S03]  /*0240*/  SHF.R.S32.HI R19, RZ, 0x6, R7 ;  /* 0x00000006ff137819 */ /* 0x000fc60000011407 */
[----:B------:R-:W-:Y:S01]  /*0250*/  IMAD R45, R9, -0x166, R5 ;  /* 0xfffffe9a092d7824 */ /* 0x000fe200078e0205 */
[----:B------:R-:W-:Y:S01]  /*0260*/  CS2R R8, SRZ ;  /* 0x0000000000087805 */ /* 0x000fe2000001ff00 */
[----:B------:R-:W-:-:S04]  /*0270*/  IMAD.HI R6, R19, -0x48f044a5, R18 ;  /* 0xb70fbb5b13067827 */ /* 0x000fc800078e0212 */
[----:B--2---:R-:W-:Y:S01]  /*0280*/  IMAD.WIDE R4, R45, 0x4, R2 ;  /* 0x000000042d047825 */ /* 0x004fe200078e0202 */
[----:B------:R-:W-:-:S04]  /*0290*/  SHF.R.U32.HI R7, RZ, 0x1f, R6 ;  /* 0x0000001fff077819 */ /* 0x000fc80000011606 */
[----:B------:R-:W2:Y:S01]  /*02a0*/  @!P1 LDG.E.EL R9, desc[UR4][R4.64] ;  /* 0x0000000404099981 */ /* 0x000ea2000c2e1900 */
[----:B------:R-:W-:Y:S02]  /*02b0*/  LEA.HI.SX32 R7, R6, R7, 0x18 ;  /* 0x0000000706077211 */ /* 0x000fe400078fc2ff */
[----:B------:R-:W-:Y:S01]  /*02c0*/  ISETP.GE.AND P0, PT, R17, 0x16600, PT ;  /* 0x000166001100780c */ /* 0x000fe20003f06270 */
[----:B------:R-:W3:Y:S02]  /*02d0*/  @!P1 LDG.E.EL R8, desc[UR4][R4.64] ;  /* 0x0000000404089981 */ /* 0x000ee4000c2e1900 */
[----:B------:R-:W-:Y:S02]  /*02e0*/  IMAD R18, R7, -0x166, R19 ;  /* 0xfffffe9a07127824 */ /* 0x000fe400078e0213 */
[----:B------:R-:W5:Y:S01]  /*02f0*/  @!P1 LDG.E.EL R10, desc[UR4][R4.64] ;  /* 0x00000004040a9981 */ /* 0x000f62000c2e1900 */
[----:B------:R-:W-:Y:S02]  /*0300*/  IMAD.MOV.U32 R7, RZ, RZ, RZ ;  /* 0x000000ffff077224 */ /* 0x000fe400078e00ff */
[----:B------:R-:W-:-:S05]  /*0310*/  IMAD.WIDE R2, R18, 0x4, R2 ;  /* 0x0000000412027825 */ /* 0x000fca00078e0202 */
[----:B------:R-:W5:Y:S01]  /*0320*/  @!P0 LDG.E.EL R7, desc[UR4][R2.64] ;  /* 0x0000000402078981 */ /* 0x000f62000c2e1900 */
[----:B------:R-:W-:-:S03]  /*0330*/  IMAD.MOV.U32 R6, RZ, RZ, RZ ;  /* 0x000000ffff067224 */ /* 0x000fc600078e00ff */
[----:B------:R-:W5:Y:S04]  /*0340*/  @!P0 LDG.E.EL R11, desc[UR4][R2.64] ;  /* 0x00000004020b8981 */ /* 0x000f68000c2e1900 */
[----:B------:R1:W5:Y:S04]  /*0350*/  @!P1 LDG.E.EL R6, desc[UR4][R4.64] ;  /* 0x0000000404069981 */ /* 0x000368000c2e1900 */
[----:B------:R-:W5:Y:S01]  /*0360*/  @!P0 LDG.E.EL R22, desc[UR4][R2.64] ;  /* 0x0000000402168981 */ /* 0x000f62000c2e1900 */
[----:B------:R-:W-:-:S04]  /*0370*/  IMAD.HI R23, R49, -0x48f044a5, R48 ;  /* 0xb70fbb5b31177827 */ /* 0x000fc800078e0230 */
[----:B------:R-:W-:Y:S01]  /*0380*/  IMAD.HI R29, R17, -0x48f044a5, R16 ;  /* 0xb70fbb5b111d7827 */ /* 0x000fe200078e0210 */
[----:B-1----:R-:W-:Y:S01]  /*0390*/  SHF.R.U32.HI R4, RZ, 0x1f, R23 ;  /* 0x0000001fff047819 */ /* 0x002fe20000011617 */
[----:B------:R1:W5:Y:S01]  /*03a0*/  @!P0 LDG.E.EL R16, desc[UR4][R2.64] ;  /* 0x0000000402108981 */ /* 0x000362000c2e1900 */
[----:B------:R-:W-:Y:S02]  /*03b0*/  LOP3.LUT R5, R0, 0xffffffc0, RZ, 0xc0, !PT ;  /* 0xffffffc000057812 */ /* 0x000fe400078ec0ff */
[----:B------:R-:W-:Y:S02]  /*03c0*/  LEA.HI.SX32 R23, R23, R4, 0x12 ;  /* 0x0000000417177211 */ /* 0x000fe400078f92ff */
[----:B------:R-:W-:Y:S01]  /*03d0*/  SHF.R.U32.HI R0, RZ, 0x1f, R29 ;  /* 0x0000001fff007819 */ /* 0x000fe2000001161d */
[----:B------:R-:W-:Y:S02]  /*03e0*/  IMAD.IADD R5, R49, 0x1, -R5 ;  /* 0x0000000131057824 */ /* 0x000fe400078e0a05 */
[----:B------:R-:W-:Y:S01]  /*03f0*/  IMAD R20, R23, 0x300, RZ ;  /* 0x0000030017147824 */ /* 0x000fe200078e02ff */
[----:B------:R-:W-:Y:S01]  /*0400*/  LEA.HI.SX32 R29, R29, R0, 0x12 ;  /* 0x000000001d1d7211 */ /* 0x000fe200078f92ff */
[----:B------:R-:W-:Y:S01]  /*0410*/  IMAD.SHL.U32 R0, R45, 0x40, RZ ;  /* 0x000000402d007824 */ /* 0x000fe200078e00ff */
[----:B------:R-:W-:-:S02]  /*0420*/  SHF.R.S32.HI R48, RZ, 0x1f, R5 ;  /* 0x0000001fff307819 */ /* 0x000fc40000011405 */
[--C-:B------:R-:W-:Y:S01]  /*0430*/  SHF.R.S32.HI R12, RZ, 0x1f, R20.reuse ;  /* 0x0000001fff0c7819 */ /* 0x100fe20000011414 */
[----:B------:R-:W-:Y:S01]  /*0440*/  IMAD R4, R29, 0x300, RZ ;  /* 0x000003001d047824 */ /* 0x000fe200078e02ff */
[----:B------:R-:W-:Y:S02]  /*0450*/  IADD3 R20, P2, P3, R0, R5, R20 ;  /* 0x0000000500147210 */ /* 0x000fe40007b5e014 */
[----:B------:R-:W-:Y:S01]  /*0460*/  SHF.R.S32.HI R21, RZ, 0x1f, R0 ;  /* 0x0000001fff157819 */ /* 0x000fe20000011400 */
[----:B------:R-:W-:-:S03]  /*0470*/  IMAD.SHL.U32 R0, R18, 0x40, RZ ;  /* 0x0000004012007824 */ /* 0x000fc600078e00ff */
[----:B------:R-:W-:Y:S02]  /*0480*/  IADD3.X R21, R21, R48, R12, P2, P3 ;  /* 0x0000003015157210 */ /* 0x000fe400017e640c */
[--C-:B------:R-:W-:Y:S02]  /*0490*/  IADD3 R19, P3, P5, R0, R5, R4.reuse ;  /* 0x0000000500137210 */ /* 0x100fe40007d7e004 */
[----:B------:R-:W-:Y:S02]  /*04a0*/  SHF.R.S32.HI R4, RZ, 0x1f, R4 ;  /* 0x0000001fff047819 */ /* 0x000fe40000011404 */
[----:B------:R-:W-:-:S04]  /*04b0*/  SHF.R.S32.HI R5, RZ, 0x1f, R0 ;  /* 0x0000001fff057819 */ /* 0x000fc80000011400 */
[----:B------:R-:W-:Y:S01]  /*04c0*/  IADD3.X R48, R5, R48, R4, P3, P5 ;  /* 0x0000003005307210 */ /* 0x000fe20001fea404 */
[----:B----4-:R-:W-:-:S05]  /*04d0*/  IMAD.WIDE R12, R45, 0x4, R26 ;  /* 0x000000042d0c7825 */ /* 0x010fca00078e021a */
[----:B------:R-:W4:Y:S04]  /*04e0*/  @!P1 LDG.E.EL R30, desc[UR4][R12.64] ;  /* 0x000000040c1e9981 */ /* 0x000f28000c2e1900 */
[----:B------:R-:W4:Y:S04]  /*04f0*/  @!P1 LDG.E.EL R40, desc[UR4][R12.64] ;  /* 0x000000040c289981 */ /* 0x000f28000c2e1900 */
[----:B------:R-:W4:Y:S01]  /*0500*/  @!P1 LDG.E.EL R37, desc[UR4][R12.64] ;  /* 0x000000040c259981 */ /* 0x000f22000c2e1900 */
[----:B01----:R-:W-:Y:S01]  /*0510*/  CS2R R2, SRZ ;  /* 0x0000000000027805 */ /* 0x003fe2000001ff00 */
[----:B------:R-:W-:-:S04]  /*0520*/  IMAD.WIDE R26, R18, 0x4, R26 ;  /* 0x00000004121a7825 */ /* 0x000fc800078e021a */
[----:B------:R-:W-:Y:S02]  /*0530*/  IMAD R50, R29, -0x5980, R17 ;  /* 0xffffa6801d327824 */ /* 0x000fe400078e0211 */
[----:B--2---:R-:W-:Y:S01]  /*0540*/  FADD R9, R9, 9.9999997473787516356e-06 ;  /* 0x3727c5ac09097421 */ /* 0x004fe20000000000 */
[----:B---3--:R-:W-:-:S05]  /*0550*/  FADD R8, R8, 9.9999997473787516356e-06 ;  /* 0x3727c5ac08087421 */ /* 0x008fca0000000000 */
[----:B------:R-:W0:Y:S01]  /*0560*/  MUFU.SQRT R9, R9 ;  /* 0x0000000900097308 */ /* 0x000e220000002000 */
[----:B-----5:R-:W-:-:S07]  /*0570*/  FADD R10, R10, 9.9999997473787516356e-06 ;  /* 0x3727c5ac0a0a7421 */ /* 0x020fce0000000000 */
[----:B------:R-:W1:Y:S01]  /*0580*/  MUFU.SQRT R8, R8 ;  /* 0x0000000800087308 */ /* 0x000e620000002000 */
[----:B------:R-:W-:-:S07]  /*0590*/  FADD R7, R7, 9.9999997473787516356e-06 ;  /* 0x3727c5ac07077421 */ /* 0x000fce0000000000 */
[----:B------:R-:W2:Y:S01]  /*05a0*/  MUFU.SQRT R10, R10 ;  /* 0x0000000a000a7308 */ /* 0x000ea20000002000 */
[C---:B0-----:R-:W-:Y:S02]  /*05b0*/  FSETP.GT.AND P6, PT, R9.reuse, 8.50705917302346158658e+37, PT ;  /* 0x7e8000000900780b */ /* 0x041fe40003fc4000 */
[----:B------:R-:W-:Y:S01]  /*05c0*/  FSETP.GEU.AND P5, PT, R9, 1.175494350822287508e-38, PT ;  /* 0x008000000900780b */ /* 0x000fe20003fae000 */
[----:B------:R-:W-:-:S04]  /*05d0*/  FADD R6, R6, 9.9999997473787516356e-06 ;  /* 0x3727c5ac06067421 */ /* 0x000fc80000000000 */
[----:B------:R-:W0:Y:S01]  /*05e0*/  MUFU.SQRT R7, R7 ;  /* 0x0000000700077308 */ /* 0x000e220000002000 */
[----:B-1----:R-:W-:Y:S02]  /*05f0*/  FSETP.GT.AND P4, PT, R8, 8.50705917302346158658e+37, PT ;  /* 0x7e8000000800780b */ /* 0x002fe40003f84000 */
[----:B------:R-:W-:Y:S02]  /*0600*/  FSEL R0, R34, 1, P6 ;  /* 0x3f80000022007808 */ /* 0x000fe40003000000 */
[----:B--2---:R-:W-:-:S03]  /*0610*/  FSETP.GT.AND P3, PT, R10, 8.50705917302346158658e+37, PT ;  /* 0x7e8000000a00780b */ /* 0x004fc60003f64000 */
[----:B------:R-:W1:Y:S01]  /*0620*/  MUFU.SQRT R6, R6 ;  /* 0x0000000600067308 */ /* 0x000e620000002000 */
[----:B------:R-:W-:Y:S01]  /*0630*/  FSETP.GEU.AND P2, PT, R8, 1.175494350822287508e-38, PT ;  /* 0x008000000800780b */ /* 0x000fe20003f4e000 */
[----:B------:R-:W-:Y:S01]  /*0640*/  @P6 FMUL R9, R9, 0.25 ;  /* 0x3e80000009096820 */ /* 0x000fe20000400000 */
[----:B------:R-:W-:Y:S01]  /*0650*/  @!P5 FMUL R0, R0, 16777216 ;  /* 0x4b8000000000d820 */ /* 0x000fe20000400000 */
[----:B------:R-:W-:Y:S02]  /*0660*/  FSEL R5, R34, 1, P4 ;  /* 0x3f80000022057808 */ /* 0x000fe40002000000 */
[----:B------:R-:W-:Y:S01]  /*0670*/  @!P5 FMUL R9, R9, 16777216 ;  /* 0x4b8000000909d820 */ /* 0x000fe20000400000 */
[C---:B0-----:R-:W-:Y:S01]  /*0680*/  FSETP.GT.AND P5, PT, R7.reuse, 8.50705917302346158658e+37, PT ;  /* 0x7e8000000700780b */ /* 0x041fe20003fa4000 */
[----:B------:R-:W-:Y:S01]  /*0690*/  @P4 FMUL R8, R8, 0.25 ;  /* 0x3e80000008084820 */ /* 0x000fe20000400000 */
[----:B------:R-:W-:Y:S02]  /*06a0*/  FSETP.GEU.AND P4, PT, R10, 1.175494350822287508e-38, PT ;  /* 0x008000000a00780b */ /* 0x000fe40003f8e000 */
[----:B------:R-:W-:Y:S01]  /*06b0*/  FSEL R4, R34, 1, P3 ;  /* 0x3f80000022047808 */ /* 0x000fe20001800000 */
[----:B------:R-:W-:Y:S01]  /*06c0*/  @P3 FMUL R10, R10, 0.25 ;  /* 0x3e8000000a0a3820 */ /* 0x000fe20000400000 */
[----:B------:R-:W-:Y:S01]  /*06d0*/  FSETP.GEU.AND P3, PT, R7, 1.175494350822287508e-38, PT ;  /* 0x008000000700780b */ /* 0x000fe20003f6e000 */
[----:B------:R-:W-:Y:S01]  /*06e0*/  @!P2 FMUL R8, R8, 16777216 ;  /* 0x4b8000000808a820 */ /* 0x000fe20000400000 */
[----:B------:R-:W-:Y:S01]  /*06f0*/  @!P2 FMUL R5, R5, 16777216 ;  /* 0x4b8000000505a820 */ /* 0x000fe20000400000 */
[C---:B-1----:R-:W-:Y:S01]  /*0700*/  FSETP.GT.AND P2, PT, R6.reuse, 8.50705917302346158658e+37, PT ;  /* 0x7e8000000600780b */ /* 0x042fe20003f44000 */
[----:B------:R-:W0:Y:S01]  /*0710*/  MUFU.RCP R41, R9 ;  /* 0x0000000900297308 */ /* 0x000e220000001000 */
[----:B------:R-:W-:-:S02]  /*0720*/  FSETP.GEU.AND P6, PT, R6, 1.175494350822287508e-38, PT ;  /* 0x008000000600780b */ /* 0x000fc40003fce000 */
[----:B------:R-:W-:-:S06]  /*0730*/  @P5 FMUL R7, R7, 0.25 ;  /* 0x3e80000007075820 */ /* 0x000fcc0000400000 */
[----:B------:R-:W-:-:S03]  /*0740*/  @!P3 FMUL R7, R7, 16777216 ;  /* 0x4b8000000707b820 */ /* 0x000fc60000400000 */
[----:B------:R-:W-:-:S03]  /*0750*/  @P2 FMUL R6, R6, 0.25 ;  /* 0x3e80000006062820 */ /* 0x000fc60000400000 */
[----:B------:R-:W1:Y:S01]  /*0760*/  MUFU.RCP R7, R7 ;  /* 0x0000000700077308 */ /* 0x000e620000001000 */
[----:B------:R-:W-:Y:S01]  /*0770*/  @!P6 FMUL R6, R6, 16777216 ;  /* 0x4b8000000606e820 */ /* 0x000fe20000400000 */
[----:B0-----:R-:W-:Y:S01]  /*0780*/  FMUL R41, R41, R0 ;  /* 0x0000000029297220 */ /* 0x001fe20000400000 */
[----:B------:R-:W-:Y:S01]  /*0790*/  FSEL R0, R34, 1, P5 ;  /* 0x3f80000022007808 */ /* 0x000fe20002800000 */
[----:B------:R-:W-:-:S04]  /*07a0*/  FADD R46, R11, 9.9999997473787516356e-06 ;  /* 0x3727c5ac0b2e7421 */ /* 0x000fc80000000000 */
[----:B------:R0:W2:Y:S01]  /*07b0*/  MUFU.RCP R44, R6 ;  /* 0x00000006002c7308 */ /* 0x0000a20000001000 */
[----:B------:R-:W-:Y:S01]  /*07c0*/  @!P3 FMUL R0, R0, 16777216 ;  /* 0x4b8000000000b820 */ /* 0x000fe20000400000 */
[----:B------:R-:W-:-:S03]  /*07d0*/  FSEL R9, R34, 1, P2 ;  /* 0x3f80000022097808 */ /* 0x000fc60001000000 */
[----:B-1----:R-:W-:-:S03]  /*07e0*/  FMUL R0, R7, R0 ;  /* 0x0000000007007220 */ /* 0x002fc60000400000 */
[----:B------:R-:W1:Y:S01]  /*07f0*/  MUFU.SQRT R46, R46 ;  /* 0x0000002e002e7308 */ /* 0x000e620000002000 */
[----:B0-----:R-:W-:Y:S01]  /*0800*/  CS2R R6, SRZ ;  /* 0x0000000000067805 */ /* 0x001fe2000001ff00 */
[----:B------:R-:W-:Y:S01]  /*0810*/  @!P6 FMUL R9, R9, 16777216 ;  /* 0x4b8000000909e820 */ /* 0x000fe20000400000 */
[C---:B------:R-:W-:Y:S02]  /*0820*/  ISETP.GE.AND P3, PT, R45.reuse, 0x15a, PT ;  /* 0x0000015a2d00780c */ /* 0x040fe40003f66270 */
[----:B------:R-:W-:Y:S01]  /*0830*/  ISETP.GT.AND P2, PT, R45, 0x159, !P1 ;  /* 0x000001592d00780c */ /* 0x000fe20004f44270 */
[----:B--2---:R-:W-:Y:S02]  /*0840*/  FMUL R44, R44, R9 ;  /* 0x000000092c2c7220 */ /* 0x004fe40000400000 */
[----:B------:R0:W2:Y:S01]  /*0850*/  MUFU.RCP R42, R8 ;  /* 0x00000008002a7308 */ /* 0x0000a20000001000 */
[----:B------:R3:W5:Y:S01]  /*0860*/  @!P1 LDG.E.EL R6, desc[UR4][R12.64] ;  /* 0x000000040c069981 */ /* 0x000762000c2e1900 */
[----:B------:R-:W-:Y:S01]  /*0870*/  @!P4 FMUL R10, R10, 16777216 ;  /* 0x4b8000000a0ac820 */ /* 0x000fe20000400000 */
[----:B------:R-:W-:-:S02]  /*0880*/  @!P4 FMUL R4, R4, 16777216 ;  /* 0x4b8000000404c820 */ /* 0x000fc40000400000 */
[----:B------:R-:W4:Y:S01]  /*0890*/  @!P0 LDG.E.EL R7, desc[UR4][R26.64] ;  /* 0x000000041a078981 */ /* 0x000f22000c2e1900 */
[----:B0-----:R-:W-:-:S04]  /*08a0*/  IMAD.WIDE R8, R45, 0x4, R24 ;  /* 0x000000042d087825 */ /* 0x001fc800078e0218 */
[----:B---3--:R-:W-:-:S04]  /*08b0*/  IMAD.WIDE R12, R45, 0x4, R14 ;  /* 0x000000042d0c7825 */ /* 0x008fc800078e020e */
[----:B------:R-:W-:Y:S01]  /*08c0*/  FADD R45, R22, 9.9999997473787516356e-06 ;  /* 0x3727c5ac162d7421 */ /* 0x000fe20000000000 */
[C---:B-1----:R-:W-:Y:S02]  /*08d0*/  FSETP.GT.AND P4, PT, R46.reuse, 8.50705917302346158658e+37, PT ;  /* 0x7e8000002e00780b */ /* 0x042fe40003f84000 */
[----:B------:R-:W-:Y:S01]  /*08e0*/  FSETP.GEU.AND P5, PT, R46, 1.175494350822287508e-38, PT ;  /* 0x008000002e00780b */ /* 0x000fe20003fae000 */
[----:B------:R-:W0:Y:S01]  /*08f0*/  MUFU.RCP R43, R10 ;  /* 0x0000000a002b7308 */ /* 0x000e220000001000 */
[----:B--2---:R-:W-:Y:S01]  /*0900*/  FMUL R42, R42, R5 ;  /* 0x000000052a2a7220 */ /* 0x004fe20000400000 */
[----:B------:R-:W2:Y:S01]  /*0910*/  @!P1 LDG.E.EL R35, desc[UR4][R8.64] ;  /* 0x0000000408239981 */ /* 0x000ea2000c2e1900 */
[----:B------:R-:W-:-:S03]  /*0920*/  IMAD.WIDE R24, R18, 0x4, R24 ;  /* 0x0000000412187825 */ /* 0x000fc600078e0218 */
[----:B------:R-:W3:Y:S02]  /*0930*/  @!P1 LDG.E.EL R38, desc[UR4][R8.64] ;  /* 0x0000000408269981 */ /* 0x000ee4000c2e1900 */
[----:B------:R-:W1:Y:S01]  /*0940*/  MUFU.SQRT R45, R45 ;  /* 0x0000002d002d7308 */ /* 0x000e620000002000 */
[----:B------:R-:W-:Y:S01]  /*0950*/  FSEL R28, R34, 1, P4 ;  /* 0x3f800000221c7808 */ /* 0x000fe20002000000 */
[----:B------:R-:W-:Y:S01]  /*0960*/  @P4 FMUL R46, R46, 0.25 ;  /* 0x3e8000002e2e4820 */ /* 0x000fe20000400000 */
[----:B------:R-:W2:Y:S03]  /*0970*/  @!P1 LDG.E.EL R39, desc[UR4][R8.64] ;  /* 0x0000000408279981 */ /* 0x000ea6000c2e1900 */
[----:B------:R-:W-:Y:S01]  /*0980*/  @!P5 FMUL R46, R46, 16777216 ;  /* 0x4b8000002e2ed820 */ /* 0x000fe20000400000 */
[----:B------:R-:W-:Y:S01]  /*0990*/  @!P5 FMUL R28, R28, 16777216 ;  /* 0x4b8000001c1cd820 */ /* 0x000fe20000400000 */
[----:B0-----:R-:W-:Y:S01]  /*09a0*/  FMUL R43, R43, R4 ;  /* 0x000000042b2b7220 */ /* 0x001fe20000400000 */
[----:B------:R0:W2:Y:S01]  /*09b0*/  @!P1 LDG.E.EL R36, desc[UR4][R8.64] ;  /* 0x0000000408249981 */ /* 0x0000a2000c2e1900 */
[----:B------:R-:W-:Y:S01]  /*09c0*/  IMAD.MOV.U32 R5, RZ, RZ, RZ ;  /* 0x000000ffff057224 */ /* 0x000fe200078e00ff */
[----:B------:R-:W-:Y:S01]  /*09d0*/  CS2R R10, SRZ ;  /* 0x00000000000a7805 */ /* 0x000fe2000001ff00 */
[----:B------:R-:W-:Y:S01]  /*09e0*/  IMAD R22, R23, -0x5980, R49 ;  /* 0xffffa68017167824 */ /* 0x000fe200078e0231 */
[----:B------:R-:W2:Y:S01]  /*09f0*/  @!P0 LDG.E.EL R3, desc[UR4][R24.64] ;  /* 0x0000000418038981 */ /* 0x000ea2000c2e1900 */
[----:B-1----:R-:W-:-:S02]  /*0a00*/  FSETP.GT.AND P6, PT, R45, 8.50705917302346158658e+37, PT ;  /* 0x7e8000002d00780b */ /* 0x002fc40003fc4000 */
[----:B------:R-:W-:Y:S01]  /*0a10*/  FSETP.GEU.AND P5, PT, R45, 1.175494350822287508e-38, PT ;  /* 0x008000002d00780b */ /* 0x000fe20003fae000 */
[----:B------:R1:W1:Y:S01]  /*0a20*/  MUFU.RCP R47, R46 ;  /* 0x0000002e002f7308 */ /* 0x0002620000001000 */
[----:B------:R-:W-:Y:S01]  /*0a30*/  IMAD.MOV.U32 R4, RZ, RZ, RZ ;  /* 0x000000ffff047224 */ /* 0x000fe200078e00ff */
[----:B0-----:R-:W-:Y:S01]  /*0a40*/  CS2R R8, SRZ ;  /* 0x0000000000087805 */ /* 0x001fe2000001ff00 */
[----:B------:R-:W2:Y:S01]  /*0a50*/  @!P0 LDG.E.EL R2, desc[UR4][R24.64] ;  /* 0x0000000418028981 */ /* 0x000ea2000c2e1900 */
[----:B------:R-:W-:Y:S01]  /*0a60*/  ISETP.LT.AND P4, PT, R49, 0x16600, !P3 ;  /* 0x000166003100780c */ /* 0x000fe20005f81270 */
[----:B------:R-:W-:Y:S02]  /*0a70*/  IMAD.WIDE R14, R18, 0x4, R14 ;  /* 0x00000004120e7825 */ /* 0x000fe400078e020e */
[----:B------:R-:W2:Y:S03]  /*0a80*/  @!P0 LDG.E.EL R5, desc[UR4][R24.64] ;  /* 0x0000000418058981 */ /* 0x000ea6000c2e1900 */
[----:B------:R-:W-:Y:S01]  /*0a90*/  @P6 FMUL R45, R45, 0.25 ;  /* 0x3e8000002d2d6820 */ /* 0x000fe20000400000 */
[----:B------:R0:W2:Y:S03]  /*0aa0*/  @!P0 LDG.E.EL R4, desc[UR4][R24.64] ;  /* 0x0000000418048981 */ /* 0x0000a6000c2e1900 */
[----:B------:R-:W-:Y:S01]  /*0ab0*/  @!P5 FMUL R45, R45, 16777216 ;  /* 0x4b8000002d2dd820 */ /* 0x000fe20000400000 */
[----:B------:R-:W2:Y:S01]  /*0ac0*/  @!P0 LDG.E.EL R8, desc[UR4][R26.64] ;  /* 0x000000041a088981 */ /* 0x000ea2000c2e1900 */
[----:B-1----:R-:W-:-:S03]  /*0ad0*/  FSEL R46, R34, 1, P6 ;  /* 0x3f800000222e7808 */ /* 0x002fc60003000000 */
[----:B------:R-:W2:Y:S01]  /*0ae0*/  @!P0 LDG.E.EL R9, desc[UR4][R26.64] ;  /* 0x000000041a098981 */ /* 0x000ea2000c2e1900 */
[----:B------:R-:W1:Y:S01]  /*0af0*/  MUFU.RCP R45, R45 ;  /* 0x0000002d002d7308 */ /* 0x000e620000001000 */
[----:B0-----:R-:W-:Y:S02]  /*0b00*/  CS2R R24, SRZ ;  /* 0x0000000000187805 */ /* 0x001fe4000001ff00 */
[----:B------:R0:W2:Y:S01]  /*0b10*/  @!P0 LDG.E.EL R10, desc[UR4][R26.64] ;  /* 0x000000041a0a8981 */ /* 0x0000a2000c2e1900 */
[----:B------:R-:W-:Y:S02]  /*0b20*/  IMAD R23, R23, 0x5680, R22 ;  /* 0x0000568017177824 */ /* 0x000fe400078e0216 */
[----:B------:R-:W-:Y:S01]  /*0b30*/  @!P5 FMUL R46, R46, 16777216 ;  /* 0x4b8000002e2ed820 */ /* 0x000fe20000400000 */
[----:B------:R-:W-:Y:S01]  /*0b40*/  FMUL R28, R47, R28 ;  /* 0x0000001c2f1c7220 */ /* 0x000fe20000400000 */
[----:B------:R-:W4:Y:S04]  /*0b50*/  @!P1 LDG.E.EL R33, desc[UR4][R12.64] ;  /* 0x000000040c219981 */ /* 0x000f28000c2e1900 */
[----:B------:R-:W2:Y:S01]  /*0b60*/  @!P1 LDG.E.EL R31, desc[UR4][R12.64] ;  /* 0x000000040c1f9981 */ /* 0x000ea2000c2e1900 */
[----:B0-----:R-:W-:-:S03]  /*0b70*/  CS2R R26, SRZ ;  /* 0x00000000001a7805 */ /* 0x001fc6000001ff00 */
[----:B------:R-:W2:Y:S01]  /*0b80*/  @!P1 LDG.E.EL R32, desc[UR4][R12.64] ;  /* 0x000000040c209981 */ /* 0x000ea2000c2e1900 */
[----:B------:R-:W-:-:S03]  /*0b90*/  IMAD.WIDE R22, R23, 0x4, R52 ;  /* 0x0000000417167825 */ /* 0x000fc600078e0234 */
[----:B------:R0:W5:Y:S01]  /*0ba0*/  @!P1 LDG.E.EL R11, desc[UR4][R12.64] ;  /* 0x000000040c0b9981 */ /* 0x000162000c2e1900 */
[----:B------:R-:W-:-:S03]  /*0bb0*/  IMAD R47, R29, 0x5680, R50 ;  /* 0x000056801d2f7824 */ /* 0x000fc600078e0232 */
[----:B------:R-:W2:Y:S01]  /*0bc0*/  @!P0 LDG.E.EL R24, desc[UR4][R14.64] ;  /* 0x000000040e188981 */ /* 0x000ea2000c2e1900 */
[----:B-1----:R-:W-:-:S03]  /*0bd0*/  FMUL R29, R45, R46 ;  /* 0x0000002e2d1d7220 */ /* 0x002fc60000400000 */
[----:B------:R-:W2:Y:S01]  /*0be0*/  @!P0 LDG.E.EL R25, desc[UR4][R14.64] ;  /* 0x000000040e198981 */ /* 0x000ea2000c2e1900 */
[----:B0-----:R-:W-:-:S03]  /*0bf0*/  CS2R R12, SRZ ;  /* 0x00000000000c7805 */ /* 0x001fc6000001ff00 */
[----:B------:R-:W2:Y:S04]  /*0c00*/  @!P0 LDG.E.EL R26, desc[UR4][R14.64] ;  /* 0x000000040e1a8981 */ /* 0x000ea8000c2e1900 */
[----:B------:R0:W2:Y:S01]  /*0c10*/  @!P0 LDG.E.EL R27, desc[UR4][R14.64] ;  /* 0x000000040e1b8981 */ /* 0x0000a2000c2e1900 */
[C---:B------:R-:W-:Y:S01]  /*0c20*/  LEA R46, P5, R20.reuse, UR6, 0x2 ;  /* 0x00000006142e7c11 */ /* 0x040fe2000f8a10ff */
[----:B------:R-:W-:Y:S01]  /*0c30*/  IMAD.WIDE R52, R47, 0x4, R52 ;  /* 0x000000042f347825 */ /* 0x000fe200078e0234 */
[----:B0-----:R-:W-:Y:S02]  /*0c40*/  CS2R R14, SRZ ;  /* 0x00000000000e7805 */ /* 0x001fe4000001ff00 */
[----:B------:R-:W-:Y:S02]  /*0c50*/  LEA.HI.X R47, R20, UR7, R21, 0x2, P5 ;  /* 0x00000007142f7c11 */ /* 0x000fe4000a8f1415 */
[----:B------:R-:W-:-:S02]  /*0c60*/  CS2R R20, SRZ ;  /* 0x0000000000147805 */ /* 0x000fc4000001ff00 */
[----:B------:R0:W2:Y:S02]  /*0c70*/  @P4 LDG.E.128 R12, desc[UR4][R22.64] ;  /* 0x00000004160c4981 */ /* 0x0000a4000c1e1d00 */
[----:B0-----:R-:W-:-:S06]  /*0c80*/  CS2R R22, SRZ ;  /* 0x0000000000167805 */ /* 0x001fcc000001ff00 */
[----:B------:R2:W3:Y:S01]  /*0c90*/  @P2 LDG.E.128 R20, desc[UR4][R46.64+-0x15a00] ;  /* 0xfea600042e142981 */ /* 0x0004e2000c1e1d00 */
[----:B------:R-:W-:-:S04]  /*0ca0*/  FADD R16, R16, 9.9999997473787516356e-06 ;  /* 0x3727c5ac10107421 */ /* 0x000fc80000000000 */
[----:B------:R-:W0:Y:S02]  /*0cb0*/  MUFU.SQRT R45, R16 ;  /* 0x00000010002d7308 */ /* 0x000e240000002000 */
[C---:B0-----:R-:W-:Y:S02]  /*0cc0*/  FSETP.GT.AND P5, PT, R45.reuse, 8.50705917302346158658e+37, PT ;  /* 0x7e8000002d00780b */ /* 0x041fe40003fa4000 */
[----:B------:R-:W-:Y:S02]  /*0cd0*/  FSETP.GEU.AND P6, PT, R45, 1.175494350822287508e-38, PT ;  /* 0x008000002d00780b */ /* 0x000fe40003fce000 */
[----:B------:R-:W-:-:S09]  /*0ce0*/  FSEL R34, R34, 1, P5 ;  /* 0x3f80000022227808 */ /* 0x000fd20002800000 */
[----:B------:R-:W-:Y:S01]  /*0cf0*/  @P5 FMUL R45, R45, 0.25 ;  /* 0x3e8000002d2d5820 */ /* 0x000fe20000400000 */
[----:B------:R-:W-:Y:S01]  /*0d00*/  ISETP.GE.AND P5, PT, R18, 0x15a, PT ;  /* 0x0000015a1200780c */ /* 0x000fe20003fa6270 */
[----:B------:R-:W-:Y:S02]  /*0d10*/  @!P6 FMUL R34, R34, 16777216 ;  /* 0x4b8000002222e820 */ /* 0x000fe40000400000 */
[----:B------:R-:W-:Y:S01]  /*0d20*/  @!P6 FMUL R45, R45, 16777216 ;  /* 0x4b8000002d2de820 */ /* 0x000fe20000400000 */
[----:B------:R-:W-:Y:S02]  /*0d30*/  ISETP.LT.AND P6, PT, R17, 0x16600, !P5 ;  /* 0x000166001100780c */ /* 0x000fe40006fc1270 */
[----:B--2---:R-:W-:Y:S02]  /*0d40*/  SEL R46, R12, RZ, P4 ;  /* 0x000000ff0c2e7207 */ /* 0x004fe40002000000 */
[----:B------:R-:W-:Y:S02]  /*0d50*/  SEL R47, R13, RZ, P4 ;  /* 0x000000ff0d2f7207 */ /* 0x000fe40002000000 */
[----:B------:R-:W-:-:S02]  /*0d60*/  SEL R16, R14, RZ, P4 ;  /* 0x000000ff0e107207 */ /* 0x000fc40002000000 */
[----:B------:R-:W-:Y:S02]  /*0d70*/  SEL R17, R15, RZ, P4 ;  /* 0x000000ff0f117207 */ /* 0x000fe40002000000 */
[----:B------:R-:W-:-:S04]  /*0d80*/  LEA R50, P4, R19, UR6, 0x2 ;  /* 0x0000000613327c11 */ /* 0x000fc8000f8810ff */
[----:B------:R-:W-:Y:S02]  /*0d90*/  LEA.HI.X R51, R19, UR7, R48, 0x2, P4 ;  /* 0x0000000713337c11 */ /* 0x000fe4000a0f1430 */
[----:B------:R-:W-:Y:S02]  /*0da0*/  ISETP.GT.AND P4, PT, R18, 0x159, !P0 ;  /* 0x000001591200780c */ /* 0x000fe40004784270 */
[----:B---3--:R-:W-:Y:S02]  /*0db0*/  SEL R19, R22, RZ, P2 ;  /* 0x000000ff16137207 */ /* 0x008fe40001000000 */
[----:B------:R-:W-:Y:S02]  /*0dc0*/  SEL R18, R23, RZ, P2 ;  /* 0x000000ff17127207 */ /* 0x000fe40001000000 */
[----:B------:R-:W-:Y:S02]  /*0dd0*/  CS2R R12, SRZ ;  /* 0x00000000000c7805 */ /* 0x000fe4000001ff00 */
[----:B------:R-:W-:-:S02]  /*0de0*/  CS2R R14, SRZ ;  /* 0x00000000000e7805 */ /* 0x000fc4000001ff00 */
[----:B------:R-:W-:Y:S02]  /*0df0*/  SEL R22, R16, R19, !P3 ;  /* 0x0000001310167207 */ /* 0x000fe40005800000 */
[----:B------:R-:W-:Y:S02]  /*0e00*/  SEL R23, R17, R18, !P3 ;  /* 0x0000001211177207 */ /* 0x000fe40005800000 */
[----:B------:R-:W-:Y:S02]  /*0e10*/  CS2R R16, SRZ ;  /* 0x0000000000107805 */ /* 0x000fe4000001ff00 */
[----:B------:R-:W-:Y:S01]  /*0e20*/  CS2R R18, SRZ ;  /* 0x0000000000127805 */ /* 0x000fe2000001ff00 */
[----:B------:R0:W2:Y:S05]  /*0e30*/  @P6 LDG.E.128 R12, desc[UR4][R52.64] ;  /* 0x00000004340c6981 */ /* 0x0000aa000c1e1d00 */
[----:B------:R-:W3:Y:S01]  /*0e40*/  @P4 LDG.E.128 R16, desc[UR4][R50.64+-0x15a00] ;  /* 0xfea6000432104981 */ /* 0x000ee2000c1e1d00 */
[----:B------:R-:W1:Y:S01]  /*0e50*/  MUFU.RCP R45, R45 ;  /* 0x0000002d002d7308 */ /* 0x000e620000001000 */
[----:B------:R-:W-:-:S02]  /*0e60*/  SEL R48, R21, RZ, P2 ;  /* 0x000000ff15307207 */ /* 0x000fc40001000000 */
[----:B0-----:R-:W-:Y:S02]  /*0e70*/  SEL R53, R20, RZ, P2 ;  /* 0x000000ff14357207 */ /* 0x001fe40001000000 */
[----:B------:R-:W-:Y:S02]  /*0e80*/  SEL R21, R47, R48, !P3 ;  /* 0x000000302f157207 */ /* 0x000fe40005800000 */
[----:B------:R-:W-:-:S03]  /*0e90*/  SEL R20, R46, R53, !P3 ;  /* 0x000000352e147207 */ /* 0x000fc60005800000 */
[----:B------:R-:W-:Y:S02]  /*0ea0*/  FADD R38, R21, -R38 ;  /* 0x8000002615267221 */ /* 0x000fe40000000000 */
[----:B------:R-:W-:Y:S01]  /*0eb0*/  FADD R35, R20, -R35 ;  /* 0x8000002314237221 */ /* 0x000fe20000000000 */
[----:B-1----:R-:W-:Y:S01]  /*0ec0*/  FMUL R46, R45, R34 ;  /* 0x000000222d2e7220 */ /* 0x002fe20000400000 */
[----:B------:R-:W-:Y:S01]  /*0ed0*/  FADD R34, R22, -R39 ;  /* 0x8000002716227221 */ /* 0x000fe20000000000 */
[----:B------:R-:W-:Y:S01]  /*0ee0*/  FADD R47, R23, -R36 ;  /* 0x80000024172f7221 */ /* 0x000fe20000000000 */
[----:B------:R-:W-:Y:S01]  /*0ef0*/  FMUL R36, R41, R38 ;  /* 0x0000002629247220 */ /* 0x000fe20000400000 */
[----:B------:R-:W-:Y:S01]  /*0f00*/  FMUL R42, R42, R35 ;  /* 0x000000232a2a7220 */ /* 0x000fe20000400000 */
[----:B------:R-:W-:Y:S01]  /*0f10*/  FMUL R43, R43, R34 ;  /* 0x000000222b2b7220 */ /* 0x000fe20000400000 */
[----:B------:R-:W0:Y:S08]  /*0f20*/  LDC.64 R38, c[0x0][0x240] ;  /* 0x00009000ff267b82 */ /* 0x000e300000000a00 */
[----:B------:R-:W1:Y:S01]  /*0f30*/  LDC.64 R34, c[0x0][0x248] ;  /* 0x00009200ff227b82 */ /* 0x000e620000000a00 */
[----:B------:R-:W-:Y:S01]  /*0f40*/  FMUL R44, R44, R47 ;  /* 0x0000002f2c2c7220 */ /* 0x000fe20000400000 */
[----:B----4-:R-:W-:Y:S01]  /*0f50*/  FFMA R30, R42, R30, R33 ;  /* 0x0000001e2a1e7223 */ /* 0x010fe20000000021 */
[----:B------:R-:W-:Y:S01]  /*0f60*/  FFMA R31, R36, R40, R31 ;  /* 0x00000028241f7223 */ /* 0x000fe2000000001f */
[----:B------:R-:W-:Y:S01]  /*0f70*/  FFMA R32, R43, R37, R32 ;  /* 0x000000252b207223 */ /* 0x000fe20000000020 */
[----:B-----5:R-:W-:-:S04]  /*0f80*/  FFMA R6, R44, R6, R11 ;  /* 0x000000062c067223 */ /* 0x020fc8000000000b */
[----:B------:R-:W-:Y:S02]  /*0f90*/  FSETP.GEU.AND P3, PT, R32, RZ, PT ;  /* 0x000000ff2000720b */ /* 0x000fe40003f6e000 */
[----:B------:R-:W-:Y:S01]  /*0fa0*/  FSETP.GEU.AND P2, PT, R6, RZ, PT ;  /* 0x000000ff0600720b */ /* 0x000fe20003f4e000 */
[----:B0-----:R-:W-:-:S04]  /*0fb0*/  IMAD.WIDE R38, R49, 0x4, R38 ;  /* 0x0000000431267825 */ /* 0x001fc800078e0226 */
[----:B-1----:R-:W-:Y:S01]  /*0fc0*/  IMAD.WIDE R34, R49, 0x4, R34 ;  /* 0x0000000431227825 */ /* 0x002fe200078e0222 */
[----:B------:R0:W-:Y:S01]  /*0fd0*/  @!P1 STG.E.128 desc[UR4][R38.64], R20 ;  /* 0x0000001426009986 */ /* 0x0001e2000c101d04 */
[----:B--2---:R-:W-:Y:S02]  /*0fe0*/  SEL R12, R12, RZ, P6 ;  /* 0x000000ff0c0c7207 */ /* 0x004fe40003000000 */
[----:B------:R-:W-:Y:S02]  /*0ff0*/  SEL R13, R13, RZ, P6 ;  /* 0x000000ff0d0d7207 */ /* 0x000fe40003000000 */
[----:B---3--:R-:W-:Y:S02]  /*1000*/  @P5 SEL R12, R16, RZ, P4 ;  /* 0x000000ff100c5207 */ /* 0x008fe40002000000 */
[----:B------:R-:W-:Y:S02]  /*1010*/  SEL R15, R15, RZ, P6 ;  /* 0x000000ff0f0f7207 */ /* 0x000fe40003000000 */
[----:B------:R-:W-:-:S02]  /*1020*/  SEL R14, R14, RZ, P6 ;  /* 0x000000ff0e0e7207 */ /* 0x000fc40003000000 */
[----:B------:R-:W-:Y:S02]  /*1030*/  @P5 SEL R13, R17, RZ, P4 ;  /* 0x000000ff110d5207 */ /* 0x000fe40002000000 */
[----:B------:R-:W-:Y:S01]  /*1040*/  @P5 SEL R15, R19, RZ, P4 ;  /* 0x000000ff130f5207 */ /* 0x000fe20002000000 */
[----:B------:R-:W-:Y:S01]  /*1050*/  FADD R3, R12, -R3 ;  /* 0x800000030c037221 */ /* 0x000fe20000000000 */
[----:B------:R-:W-:Y:S01]  /*1060*/  @P5 SEL R14, R18, RZ, P4 ;  /* 0x000000ff120e5207 */ /* 0x000fe20002000000 */
[----:B------:R-:W-:Y:S02]  /*1070*/  FADD R11, R13, -R2 ;  /* 0x800000020d0b7221 */ /* 0x000fe40000000000 */
[----:B------:R-:W-:Y:S01]  /*1080*/  FADD R17, R15, -R4 ;  /* 0x800000040f117221 */ /* 0x000fe20000000000 */
[----:B------:R-:W-:Y:S01]  /*1090*/  FMUL R3, R0, R3 ;  /* 0x0000000300037220 */ /* 0x000fe20000400000 */
[----:B------:R-:W-:Y:S01]  /*10a0*/  FADD R2, R14, -R5 ;  /* 0x800000050e027221 */ /* 0x000fe20000000000 */
[----:B------:R-:W-:Y:S01]  /*10b0*/  FSETP.GEU.AND P4, PT, R31, RZ, PT ;  /* 0x000000ff1f00720b */ /* 0x000fe20003f8e000 */
[----:B------:R-:W-:Y:S01]  /*10c0*/  FMUL R46, R46, R17 ;  /* 0x000000112e2e7220 */ /* 0x000fe20000400000 */
[----:B------:R-:W-:Y:S01]  /*10d0*/  FSETP.GEU.AND P5, PT, R30, RZ, PT ;  /* 0x000000ff1e00720b */ /* 0x000fe20003fae000 */
[----:B------:R-:W-:Y:S01]  /*10e0*/  FMUL R29, R29, R2 ;  /* 0x000000021d1d7220 */ /* 0x000fe20000400000 */
[----:B------:R-:W-:Y:S01]  /*10f0*/  FFMA R3, R3, R7, R24 ;  /* 0x0000000703037223 */ /* 0x000fe20000000018 */
[----:B------:R-:W-:Y:S01]  /*1100*/  FMUL R28, R28, R11 ;  /* 0x0000000b1c1c7220 */ /* 0x000fe20000400000 */
[----:B------:R-:W-:Y:S01]  /*1110*/  SEL R7, R6, RZ, P2 ;  /* 0x000000ff06077207 */ /* 0x000fe20001000000 */
[----:B------:R-:W-:Y:S01]  /*1120*/  FFMA R10, R46, R10, R27 ;  /* 0x0000000a2e0a7223 */ /* 0x000fe2000000001b */
[----:B------:R-:W-:-:S02]  /*1130*/  SEL R6, R32, RZ, P3 ;  /* 0x000000ff20067207 */ /* 0x000fc40001800000 */
[----:B------:R-:W-:Y:S02]  /*1140*/  SEL R5, R31, RZ, P4 ;  /* 0x000000ff1f057207 */ /* 0x000fe40002000000 */
[----:B------:R-:W-:Y:S01]  /*1150*/  SEL R4, R30, RZ, P5 ;  /* 0x000000ff1e047207 */ /* 0x000fe20002800000 */
[----:B------:R-:W-:Y:S01]  /*1160*/  FFMA R9, R29, R9, R26 ;  /* 0x000000091d097223 */ /* 0x000fe2000000001a */
[----:B------:R-:W-:Y:S01]  /*1170*/  FFMA R8, R28, R8, R25 ;  /* 0x000000081c087223 */ /* 0x000fe20000000019 */
[----:B------:R0:W-:Y:S04]  /*1180*/  @!P0 STG.E.128 desc[UR4][R38.64+0x800], R12 ;  /* 0x0008000c26008986 */ /* 0x0001e8000c101d04 */
[----:B------:R0:W-:Y:S01]  /*1190*/  @!P1 STG.E.128 desc[UR4][R34.64], R4 ;  /* 0x0000000422009986 */ /* 0x0001e2000c101d04 */
[----:B------:R-:W-:-:S02]  /*11a0*/  FSETP.GEU.AND P1, PT, R10, RZ, PT ;  /* 0x000000ff0a00720b */ /* 0x000fc40003f2e000 */
[----:B------:R-:W-:Y:S02]  /*11b0*/  FSETP.GEU.AND P2, PT, R9, RZ, PT ;  /* 0x000000ff0900720b */ /* 0x000fe40003f4e000 */
[----:B------:R-:W-:Y:S02]  /*11c0*/  FSETP.GEU.AND P3, PT, R8, RZ, PT ;  /* 0x000000ff0800720b */ /* 0x000fe40003f6e000 */
[----:B------:R-:W-:Y:S02]  /*11d0*/  FSETP.GEU.AND P4, PT, R3, RZ, PT ;  /* 0x000000ff0300720b */ /* 0x000fe40003f8e000 */
[----:B------:R-:W-:Y:S02]  /*11e0*/  SEL R11, R10, RZ, P1 ;  /* 0x000000ff0a0b7207 */ /* 0x000fe40000800000 */
[----:B------:R-:W-:Y:S02]  /*11f0*/  SEL R10, R9, RZ, P2 ;  /* 0x000000ff090a7207 */ /* 0x000fe40001000000 */
[----:B------:R-:W-:-:S02]  /*1200*/  SEL R9, R8, RZ, P3 ;  /* 0x000000ff08097207 */ /* 0x000fc40001800000 */
[----:B------:R-:W-:Y:S01]  /*1210*/  SEL R8, R3, RZ, P4 ;  /* 0x000000ff03087207 */ /* 0x000fe20002000000 */
[----:B0-----:R-:W-:Y:S06]  /*1220*/  @P0 EXIT ;  /* 0x000000000000094d */ /* 0x001fec0003800000 */
[----:B------:R-:W-:Y:S01]  /*1230*/  STG.E.128 desc[UR4][R34.64+0x800], R8 ;  /* 0x0008000822007986 */ /* 0x000fe2000c101d04 */
[----:B------:R-:W-:Y:S05]  /*1240*/  EXIT ;  /* 0x000000000000794d */ /* 0x000fea0003800000 */
.L_x_0:
[----:B------:R-:W-:-:S00]  /*1250*/  BRA `(.L_x_0) ;  /* 0xfffffffc00fc7947 */ /* 0x000fc0000383ffff */
[----:B------:R-:W-:-:S00]  /*1260*/  NOP ;  /* 0x0000000000007918 */ /* 0x000fc00000000000 */
        /* <DEDUP_REMOVED lines=9> */
.L_x_1:


//--------------------- .nv.global.init           --------------------------
	.section	.nv.global.init,"aw",@progbits
.nv.global.init:
	.type		_$_str,@object
	.size		_$_str,(_$_str_$_2 - _$_str)
_$_str:
        /*0000*/ 	.byte	0x5f, 0x5f, 0x43, 0x55, 0x44, 0x41, 0x5f, 0x46, 0x54, 0x5a, 0x00
	.type		_$_str_$_2,@object
	.size		_$_str_$_2,(.L_1 - _$_str_$_2)
_$_str_$_2:
        /*000b*/ 	.byte	0x5f, 0x5f, 0x43, 0x55, 0x44, 0x41, 0x5f, 0x50, 0x52, 0x45, 0x43, 0x5f, 0x53, 0x51, 0x52, 0x54
        /*001b*/ 	.byte	0x00
.L_1:


//--------------------- .nv.constant0.triton_poi_fused__native_batch_norm_legit_no_training_cat_relu_45 --------------------------
	.section	.nv.constant0.triton_poi_fused__native_batch_norm_legit_no_training_cat_relu_45,"a",@progbits
	.sectionflags	@""
	.align	4
.nv.constant0.triton_poi_fused__native_batch_norm_legit_no_training_cat_relu_45:
	.zero		596
